	.headerflags	@"EF_CUDA_TEXMODE_UNIFIED EF_CUDA_64BIT_ADDRESS EF_CUDA_ACCELERATORS EF_CUDA_SM90 EF_CUDA_VIRTUAL_SM(EF_CUDA_SM90)"
	.elftype	@"ET_EXEC"


//--------------------- .nv.info                  --------------------------
	.section	.nv.info,"",@"SHT_CUDA_INFO"
	.align	4


	//----- nvinfo : EIATTR_REGCOUNT
	.align		4
        /*0000*/ 	.byte	0x04, 0x2f
        /*0002*/ 	.short	(.L_1 - .L_0)
	.align		4
.L_0:
        /*0004*/ 	.word	index@(triton_poi_fused_add_relu_threshold_backward_4)
        /*0008*/ 	.word	0x0000000e


	//----- nvinfo : EIATTR_MIN_STACK_SIZE
	.align		4
.L_1:
        /*000c*/ 	.byte	0x04, 0x12
        /*000e*/ 	.short	(.L_3 - .L_2)
	.align		4
.L_2:
        /*0010*/ 	.word	index@(triton_poi_fused_add_relu_threshold_backward_4)
        /*0014*/ 	.word	0x00000000


	//----- nvinfo : EIATTR_FRAME_SIZE
	.align		4
.L_3:
        /*0018*/ 	.byte	0x04, 0x11
        /*001a*/ 	.short	(.L_5 - .L_4)
	.align		4
.L_4:
        /*001c*/ 	.word	index@(triton_poi_fused_add_relu_threshold_backward_4)
        /*0020*/ 	.word	0x00000000


	//----- nvinfo : EIATTR_MIN_STACK_SIZE
	.align		4
.L_5:
        /*0024*/ 	.byte	0x04, 0x12
        /*0026*/ 	.short	(.L_7 - .L_6)
	.align		4
.L_6:
        /*0028*/ 	.word	index@(triton_poi_fused_add_relu_threshold_backward_4)
        /*002c*/ 	.word	0x00000000
.L_7:


//--------------------- .nv.info.triton_poi_fused_add_relu_threshold_backward_4 --------------------------
	.section	.nv.info.triton_poi_fused_add_relu_threshold_backward_4,"",@"SHT_CUDA_INFO"
	.sectionflags	@""
	.align	4


	//----- nvinfo : EIATTR_CUDA_API_VERSION
	.align		4
        /*0000*/ 	.byte	0x04, 0x37
        /*0002*/ 	.short	(.L_9 - .L_8)
.L_8:
        /*0004*/ 	.word	0x0000007c


	//----- nvinfo : EIATTR_KPARAM_INFO
	.align		4
.L_9:
        /*0008*/ 	.byte	0x04, 0x17
        /*000a*/ 	.short	(.L_11 - .L_10)
.L_10:
        /*000c*/ 	.word	0x00000000
        /*0010*/ 	.short	0x0004
        /*0012*/ 	.short	0x0020
        /*0014*/ 	.byte	0x00, 0xf0, 0x11, 0x00


	//----- nvinfo : EIATTR_KPARAM_INFO
	.align		4
.L_11:
        /*0018*/ 	.byte	0x04, 0x17
        /*001a*/ 	.short	(.L_13 - .L_12)
.L_12:
        /*001c*/ 	.word	0x00000000
        /*0020*/ 	.short	0x0003
        /*0022*/ 	.short	0x0018
        /*0024*/ 	.byte	0x00, 0xf4, 0x21, 0x00


	//----- nvinfo : EIATTR_KPARAM_INFO
	.align		4
.L_13:
        /*0028*/ 	.byte	0x04, 0x17
        /*002a*/ 	.short	(.L_15 - .L_14)
.L_14:
        /*002c*/ 	.word	0x00000000
        /*0030*/ 	.short	0x0002
        /*0032*/ 	.short	0x0010
        /*0034*/ 	.byte	0x00, 0xf4, 0x21, 0x00


	//----- nvinfo : EIATTR_KPARAM_INFO
	.align		4
.L_15:
        /*0038*/ 	.byte	0x04, 0x17
        /*003a*/ 	.short	(.L_17 - .L_16)
.L_16:
        /*003c*/ 	.word	0x00000000
        /*0040*/ 	.short	0x0001
        /*0042*/ 	.short	0x0008
        /*0044*/ 	.byte	0x00, 0xf4, 0x21, 0x00


	//----- nvinfo : EIATTR_KPARAM_INFO
	.align		4
.L_17:
        /*0048*/ 	.byte	0x04, 0x17
        /*004a*/ 	.short	(.L_19 - .L_18)
.L_18:
        /*004c*/ 	.word	0x00000000
        /*0050*/ 	.short	0x0000
        /*0052*/ 	.short	0x0000
        /*0054*/ 	.byte	0x00, 0xf4, 0x21, 0x00


	//----- nvinfo : EIATTR_SPARSE_MMA_MASK
	.align		4
.L_19:
        /*0058*/ 	.byte	0x03, 0x50
        /*005a*/ 	.short	0x0000


	//----- nvinfo : EIATTR_MAXREG_COUNT
	.align		4
        /*005c*/ 	.byte	0x03, 0x1b
        /*005e*/ 	.short	0x00ff


	//----- nvinfo : EIATTR_EXIT_INSTR_OFFSETS
	.align		4
        /*0060*/ 	.byte	0x04, 0x1c
        /*0062*/ 	.short	(.L_21 - .L_20)


	//   ....[0]....
.L_20:
        /*0064*/ 	.word	0x00000230


	//----- nvinfo : EIATTR_REQNTID
	.align		4
.L_21:
        /*0068*/ 	.byte	0x04, 0x10
        /*006a*/ 	.short	(.L_23 - .L_22)
.L_22:
        /*006c*/ 	.word	0x00000100
        /*0070*/ 	.word	0x00000001
        /*0074*/ 	.word	0x00000001


	//----- nvinfo : EIATTR_CBANK_PARAM_SIZE
	.align		4
.L_23:
        /*0078*/ 	.byte	0x03, 0x19
        /*007a*/ 	.short	0x0024


	//----- nvinfo : EIATTR_PARAM_CBANK
	.align		4
        /*007c*/ 	.byte	0x04, 0x0a
        /*007e*/ 	.short	(.L_25 - .L_24)
	.align		4
.L_24:
        /*0080*/ 	.word	index@(.nv.constant0.triton_poi_fused_add_relu_threshold_backward_4)
        /*0084*/ 	.short	0x0210
        /*0086*/ 	.short	0x0024


	//----- nvinfo : EIATTR_SW_WAR
	.align		4
.L_25:
        /*0088*/ 	.byte	0x04, 0x36
        /*008a*/ 	.short	(.L_27 - .L_26)
.L_26:
        /*008c*/ 	.word	0x00000008
.L_27:


//--------------------- .nv.callgraph             --------------------------
	.section	.nv.callgraph,"",@"SHT_CUDA_CALLGRAPH"
	.align	4
	.sectionentsize	8
	.align		4
        /*0000*/ 	.word	0x00000000
	.align		4
        /*0004*/ 	.word	0xffffffff
	.align		4
        /*0008*/ 	.word	0x00000000
	.align		4
        /*000c*/ 	.word	0xfffffffe
	.align		4
        /*0010*/ 	.word	0x00000000
	.align		4
        /*0014*/ 	.word	0xfffffffd
	.align		4
        /*0018*/ 	.word	0x00000000
	.align		4
        /*001c*/ 	.word	0xfffffffc


//--------------------- .text.triton_poi_fused_add_relu_threshold_backward_4 --------------------------
	.section	.text.triton_poi_fused_add_relu_threshold_backward_4,"ax",@progbits
	.align	128
        .global         triton_poi_fused_add_relu_threshold_backward_4
        .type           triton_poi_fused_add_relu_threshold_backward_4,@function
        .size           triton_poi_fused_add_relu_threshold_backward_4,(.L_x_1 - triton_poi_fused_add_relu_threshold_backward_4)
        .other          triton_poi_fused_add_relu_threshold_backward_4,@"STO_CUDA_ENTRY STV_DEFAULT"
triton_poi_fused_add_relu_threshold_backward_4:
.text.triton_poi_fused_add_relu_threshold_backward_4:
[----:B------:R-:W-:Y:S01]  /*0000*/  LDC R1, c[0x0][0x28] ;  /* 0x00000a00ff017b82 */ /* 0x000fe20000000800 */
[----:B------:R-:W1:Y:S07]  /*0010*/  S2R R0, SR_TID.X ;  /* 0x0000000000007919 */ /* 0x000e6e0000002100 */
[----:B------:R-:W2:Y:S01]  /*0020*/  LDC.64 R4, c[0x0][0x218] ;  /* 0x00008600ff047b82 */ /* 0x000ea20000000a00 */
[----:B------:R-:W-:Y:S01]  /*0030*/  ULDC.64 UR4, c[0x0][0x208] ;  /* 0x0000820000047ab9 */ /* 0x000fe20000000a00 */
[----:B------:R-:W-:Y:S01]  /*0040*/  ULDC.64 UR6, c[0x0][0x228] ;  /* 0x00008a0000067ab9 */ /* 0x000fe20000000a00 */
[----:B------:R-:W3:Y:S05]  /*0050*/  S2R R9, SR_CTAID.X ;  /* 0x0000000000097919 */ /* 0x000eea0000002500 */
[----:B------:R-:W4:Y:S08]  /*0060*/  LDC.64 R2, c[0x0][0x210] ;  /* 0x00008400ff027b82 */ /* 0x000f300000000a00 */
[----:B------:R-:W5:Y:S01]  /*0070*/  LDC.64 R6, c[0x0][0x220] ;  /* 0x00008800ff067b82 */ /* 0x000f620000000a00 */
[----:B-1----:R-:W-:-:S05]  /*0080*/  IMAD.SHL.U32 R0, R0, 0x2, RZ ;  /* 0x0000000200007824 */ /* 0x002fca00078e00ff */
[----:B------:R-:W-:-:S05]  /*0090*/  LOP3.LUT R0, R0, 0x1fe, RZ, 0xc0, !PT ;  /* 0x000001fe00007812 */ /* 0x000fca00078ec0ff */
[----:B---3--:R-:W-:-:S04]  /*00a0*/  IMAD R9, R9, 0x200, R0 ;  /* 0x0000020009097824 */ /* 0x008fc800078e0200 */
[----:B--2---:R-:W-:-:S06]  /*00b0*/  IMAD.WIDE R4, R9, 0x4, R4 ;  /* 0x0000000409047825 */ /* 0x004fcc00078e0204 */
[----:B------:R-:W2:Y:S01]  /*00c0*/  LDG.E.64 R4, desc[UR4][R4.64] ;  /* 0x0000000404047981 */ /* 0x000ea2000c1e1b00 */
[----:B----4-:R-:W-:-:S06]  /*00d0*/  IMAD.WIDE R2, R9, 0x4, R2 ;  /* 0x0000000409027825 */ /* 0x010fcc00078e0202 */
[----:B------:R-:W3:Y:S01]  /*00e0*/  LDG.E.64 R2, desc[UR4][R2.64] ;  /* 0x0000000402027981 */ /* 0x000ee2000c1e1b00 */
[C---:B--2---:R-:W-:Y:S02]  /*00f0*/  FSETP.GEU.AND P0, PT, R4.reuse, RZ, PT ;  /* 0x000000ff0400720b */ /* 0x044fe40003f0e000 */
[C---:B------:R-:W-:Y:S02]  /*0100*/  FSETP.GEU.AND P1, PT, R5.reuse, RZ, PT ;  /* 0x000000ff0500720b */ /* 0x040fe40003f2e000 */
[----:B------:R-:W-:Y:S02]  /*0110*/  FSEL R11, R4, RZ, P0 ;  /* 0x000000ff040b7208 */ /* 0x000fe40000000000 */
[----:B------:R-:W-:Y:S02]  /*0120*/  FSEL R0, R5, RZ, P1 ;  /* 0x000000ff05007208 */ /* 0x000fe40000800000 */
[----:B------:R-:W-:Y:S01]  /*0130*/  FSETP.GTU.AND P3, PT, R11, RZ, PT ;  /* 0x000000ff0b00720b */ /* 0x000fe20003f6c000 */
[----:B---3--:R-:W-:Y:S01]  /*0140*/  FADD R8, R2, R11 ;  /* 0x0000000b02087221 */ /* 0x008fe20000000000 */
[----:B------:R-:W-:Y:S01]  /*0150*/  FSETP.GTU.AND P2, PT, R0, RZ, PT ;  /* 0x000000ff0000720b */ /* 0x000fe20003f4c000 */
[----:B------:R-:W-:Y:S01]  /*0160*/  FADD R10, R3, R0 ;  /* 0x00000000030a7221 */ /* 0x000fe20000000000 */
[----:B------:R-:W-:-:S02]  /*0170*/  FSETP.GEU.AND P0, PT, R11, -R2, PT ;  /* 0x800000020b00720b */ /* 0x000fc40003f0e000 */
[----:B------:R-:W-:Y:S01]  /*0180*/  FSETP.GEU.AND P1, PT, R0, -R3, PT ;  /* 0x800000030000720b */ /* 0x000fe20003f2e000 */
[C---:B-----5:R-:W-:Y:S01]  /*0190*/  IMAD.WIDE R2, R9.reuse, 0x4, R6 ;  /* 0x0000000409027825 */ /* 0x060fe200078e0206 */
[----:B------:R-:W-:Y:S02]  /*01a0*/  IADD3 R4, P4, R9, UR6, RZ ;  /* 0x0000000609047c10 */ /* 0x000fe4000ff9e0ff */
[----:B------:R-:W-:Y:S02]  /*01b0*/  SEL R0, RZ, 0x1, P3 ;  /* 0x00000001ff007807 */ /* 0x000fe40001800000 */
[----:B------:R-:W-:Y:S02]  /*01c0*/  SEL R7, RZ, 0x100, P2 ;  /* 0x00000100ff077807 */ /* 0x000fe40001000000 */
[----:B------:R-:W-:Y:S02]  /*01d0*/  LEA.HI.X.SX32 R5, R9, UR7, 0x1, P4 ;  /* 0x0000000709057c11 */ /* 0x000fe4000a0f0eff */
[----:B------:R-:W-:Y:S01]  /*01e0*/  FSEL R8, R8, RZ, P0 ;  /* 0x000000ff08087208 */ /* 0x000fe20000000000 */
[----:B------:R-:W-:Y:S01]  /*01f0*/  IMAD.IADD R7, R0, 0x1, R7 ;  /* 0x0000000100077824 */ /* 0x000fe200078e0207 */
[----:B------:R-:W-:-:S05]  /*0200*/  FSEL R9, R10, RZ, P1 ;  /* 0x000000ff0a097208 */ /* 0x000fca0000800000 */
[----:B------:R-:W-:Y:S04]  /*0210*/  STG.E.64 desc[UR4][R2.64], R8 ;  /* 0x0000000802007986 */ /* 0x000fe8000c101b04 */
[----:B------:R-:W-:Y:S01]  /*0220*/  STG.E.U16 desc[UR4][R4.64], R7 ;  /* 0x0000000704007986 */ /* 0x000fe2000c101504 */
[----:B------:R-:W-:Y:S05]  /*0230*/  EXIT ;  /* 0x000000000000794d */ /* 0x000fea0003800000 */
.L_x_0:
[----:B------:R-:W-:-:S00]  /*0240*/  BRA `(.L_x_0) ;  /* 0xfffffffc00fc7947 */ /* 0x000fc0000383ffff */
[----:B------:R-:W-:-:S00]  /*0250*/  NOP ;  /* 0x0000000000007918 */ /* 0x000fc00000000000 */
        /* <DEDUP_REMOVED lines=10> */
.L_x_1:


//--------------------- .nv.constant0.triton_poi_fused_add_relu_threshold_backward_4 --------------------------
	.section	.nv.constant0.triton_poi_fused_add_relu_threshold_backward_4,"a",@progbits
	.sectionflags	@""
	.align	4
.nv.constant0.triton_poi_fused_add_relu_threshold_backward_4:
	.zero		564
